//
// Generated by NVIDIA NVVM Compiler
//
// Compiler Build ID: CL-36424714
// Cuda compilation tools, release 13.0, V13.0.88
// Based on NVVM 20.0.0
//

.version 9.0
.target sm_100
.address_size 64

	// .globl	_Z16matrixMultKernelPdS_S_i

.visible .entry _Z16matrixMultKernelPdS_S_i(
	.param .u64 .ptr .align 1 _Z16matrixMultKernelPdS_S_i_param_0,
	.param .u64 .ptr .align 1 _Z16matrixMultKernelPdS_S_i_param_1,
	.param .u64 .ptr .align 1 _Z16matrixMultKernelPdS_S_i_param_2,
	.param .u32 _Z16matrixMultKernelPdS_S_i_param_3
)
{
	.reg .pred 	%p<10>;
	.reg .b32 	%r<41>;
	.reg .b64 	%rd<67>;
	.reg .b64 	%fd<67>;

	ld.param.u64 	%rd14, [_Z16matrixMultKernelPdS_S_i_param_0];
	ld.param.u64 	%rd15, [_Z16matrixMultKernelPdS_S_i_param_1];
	ld.param.u32 	%r17, [_Z16matrixMultKernelPdS_S_i_param_3];
	cvta.to.global.u64 	%rd1, %rd15;
	cvta.to.global.u64 	%rd2, %rd14;
	mov.u32 	%r18, %ctaid.y;
	mov.u32 	%r19, %ntid.y;
	mov.u32 	%r20, %tid.y;
	mad.lo.s32 	%r1, %r18, %r19, %r20;
	mov.u32 	%r21, %ctaid.x;
	mov.u32 	%r22, %ntid.x;
	mov.u32 	%r23, %tid.x;
	mad.lo.s32 	%r2, %r21, %r22, %r23;
	max.s32 	%r24, %r1, %r2;
	setp.ge.s32 	%p1, %r24, %r17;
	@%p1 bra 	$L__BB0_13;
	mul.lo.s32 	%r3, %r17, %r1;
	and.b32  	%r4, %r17, 7;
	setp.lt.u32 	%p2, %r17, 8;
	mov.f64 	%fd66, 0d0000000000000000;
	mov.b32 	%r39, 0;
	@%p2 bra 	$L__BB0_4;
	and.b32  	%r26, %r17, 2147483640;
	neg.s32 	%r37, %r26;
	mul.wide.s32 	%rd16, %r17, 8;
	add.s64 	%rd3, %rd1, %rd16;
	mul.wide.s32 	%rd17, %r17, 16;
	add.s64 	%rd4, %rd1, %rd17;
	mul.wide.s32 	%rd18, %r17, 24;
	add.s64 	%rd5, %rd1, %rd18;
	mul.wide.s32 	%rd19, %r17, 32;
	add.s64 	%rd6, %rd1, %rd19;
	mul.wide.s32 	%rd20, %r17, 40;
	add.s64 	%rd7, %rd1, %rd20;
	mul.wide.s32 	%rd21, %r17, 48;
	add.s64 	%rd8, %rd1, %rd21;
	mul.wide.s32 	%rd22, %r17, 56;
	add.s64 	%rd9, %rd1, %rd22;
	mul.wide.u32 	%rd23, %r3, 8;
	add.s64 	%rd24, %rd23, %rd2;
	add.s64 	%rd66, %rd24, 32;
	mov.f64 	%fd66, 0d0000000000000000;
	mov.u32 	%r36, %r2;
$L__BB0_3:
	.pragma "nounroll";
	and.b32  	%r39, %r17, 2147483640;
	mul.wide.s32 	%rd25, %r36, 8;
	add.s64 	%rd26, %rd3, %rd25;
	add.s64 	%rd27, %rd4, %rd25;
	add.s64 	%rd28, %rd5, %rd25;
	add.s64 	%rd29, %rd6, %rd25;
	add.s64 	%rd30, %rd7, %rd25;
	add.s64 	%rd31, %rd8, %rd25;
	add.s64 	%rd32, %rd9, %rd25;
	add.s64 	%rd33, %rd1, %rd25;
	ld.global.f64 	%fd16, [%rd66+-32];
	ld.global.f64 	%fd17, [%rd33];
	fma.rn.f64 	%fd18, %fd16, %fd17, %fd66;
	ld.global.f64 	%fd19, [%rd66+-24];
	ld.global.f64 	%fd20, [%rd26];
	fma.rn.f64 	%fd21, %fd19, %fd20, %fd18;
	ld.global.f64 	%fd22, [%rd66+-16];
	ld.global.f64 	%fd23, [%rd27];
	fma.rn.f64 	%fd24, %fd22, %fd23, %fd21;
	ld.global.f64 	%fd25, [%rd66+-8];
	ld.global.f64 	%fd26, [%rd28];
	fma.rn.f64 	%fd27, %fd25, %fd26, %fd24;
	ld.global.f64 	%fd28, [%rd66];
	ld.global.f64 	%fd29, [%rd29];
	fma.rn.f64 	%fd30, %fd28, %fd29, %fd27;
	ld.global.f64 	%fd31, [%rd66+8];
	ld.global.f64 	%fd32, [%rd30];
	fma.rn.f64 	%fd33, %fd31, %fd32, %fd30;
	ld.global.f64 	%fd34, [%rd66+16];
	ld.global.f64 	%fd35, [%rd31];
	fma.rn.f64 	%fd36, %fd34, %fd35, %fd33;
	ld.global.f64 	%fd37, [%rd66+24];
	ld.global.f64 	%fd38, [%rd32];
	fma.rn.f64 	%fd66, %fd37, %fd38, %fd36;
	add.s32 	%r37, %r37, 8;
	shl.b32 	%r27, %r17, 3;
	add.s32 	%r36, %r36, %r27;
	add.s64 	%rd66, %rd66, 64;
	setp.ne.s32 	%p3, %r37, 0;
	@%p3 bra 	$L__BB0_3;
$L__BB0_4:
	setp.eq.s32 	%p4, %r4, 0;
	@%p4 bra 	$L__BB0_12;
	and.b32  	%r12, %r17, 3;
	setp.lt.u32 	%p5, %r4, 4;
	@%p5 bra 	$L__BB0_7;
	add.s32 	%r28, %r39, %r3;
	mul.wide.u32 	%rd34, %r28, 8;
	add.s64 	%rd35, %rd2, %rd34;
	ld.global.f64 	%fd40, [%rd35];
	mad.lo.s32 	%r29, %r39, %r17, %r2;
	mul.wide.s32 	%rd36, %r29, 8;
	add.s64 	%rd37, %rd1, %rd36;
	ld.global.f64 	%fd41, [%rd37];
	fma.rn.f64 	%fd42, %fd40, %fd41, %fd66;
	cvt.u64.u32 	%rd38, %r3;
	cvt.u64.u32 	%rd39, %r39;
	add.s64 	%rd40, %rd39, %rd38;
	shl.b64 	%rd41, %rd40, 3;
	add.s64 	%rd42, %rd2, %rd41;
	ld.global.f64 	%fd43, [%rd42+8];
	mul.wide.s32 	%rd43, %r17, 8;
	add.s64 	%rd44, %rd37, %rd43;
	ld.global.f64 	%fd44, [%rd44];
	fma.rn.f64 	%fd45, %fd43, %fd44, %fd42;
	ld.global.f64 	%fd46, [%rd42+16];
	add.s64 	%rd45, %rd44, %rd43;
	ld.global.f64 	%fd47, [%rd45];
	fma.rn.f64 	%fd48, %fd46, %fd47, %fd45;
	ld.global.f64 	%fd49, [%rd42+24];
	add.s64 	%rd46, %rd45, %rd43;
	ld.global.f64 	%fd50, [%rd46];
	fma.rn.f64 	%fd66, %fd49, %fd50, %fd48;
	add.s32 	%r39, %r39, 4;
$L__BB0_7:
	setp.eq.s32 	%p6, %r12, 0;
	@%p6 bra 	$L__BB0_12;
	setp.eq.s32 	%p7, %r12, 1;
	@%p7 bra 	$L__BB0_10;
	add.s32 	%r30, %r39, %r3;
	mul.wide.u32 	%rd47, %r30, 8;
	add.s64 	%rd48, %rd2, %rd47;
	ld.global.f64 	%fd52, [%rd48];
	mad.lo.s32 	%r31, %r39, %r17, %r2;
	mul.wide.s32 	%rd49, %r31, 8;
	add.s64 	%rd50, %rd1, %rd49;
	ld.global.f64 	%fd53, [%rd50];
	fma.rn.f64 	%fd54, %fd52, %fd53, %fd66;
	cvt.u64.u32 	%rd51, %r3;
	cvt.u64.u32 	%rd52, %r39;
	add.s64 	%rd53, %rd52, %rd51;
	shl.b64 	%rd54, %rd53, 3;
	add.s64 	%rd55, %rd2, %rd54;
	ld.global.f64 	%fd55, [%rd55+8];
	mul.wide.s32 	%rd56, %r17, 8;
	add.s64 	%rd57, %rd50, %rd56;
	ld.global.f64 	%fd56, [%rd57];
	fma.rn.f64 	%fd66, %fd55, %fd56, %fd54;
	add.s32 	%r39, %r39, 2;
$L__BB0_10:
	and.b32  	%r32, %r17, 1;
	setp.eq.b32 	%p8, %r32, 1;
	not.pred 	%p9, %p8;
	@%p9 bra 	$L__BB0_12;
	add.s32 	%r33, %r39, %r3;
	mul.wide.u32 	%rd58, %r33, 8;
	add.s64 	%rd59, %rd2, %rd58;
	ld.global.f64 	%fd57, [%rd59];
	mad.lo.s32 	%r34, %r39, %r17, %r2;
	mul.wide.s32 	%rd60, %r34, 8;
	add.s64 	%rd61, %rd1, %rd60;
	ld.global.f64 	%fd58, [%rd61];
	fma.rn.f64 	%fd66, %fd57, %fd58, %fd66;
$L__BB0_12:
	ld.param.u64 	%rd65, [_Z16matrixMultKernelPdS_S_i_param_2];
	add.s32 	%r35, %r3, %r2;
	cvta.to.global.u64 	%rd62, %rd65;
	mul.wide.s32 	%rd63, %r35, 8;
	add.s64 	%rd64, %rd62, %rd63;
	st.global.f64 	[%rd64], %fd66;
$L__BB0_13:
	ret;

}


// ===== COMPILED SASS (sm_100) =====

	.target	sm_100

	.elftype	@"ET_EXEC"


//--------------------- .note.nv.tkinfo           --------------------------
	.section	.note.nv.tkinfo,"",@"SHT_NOTE"
	.sectionflags	@"SHF_NOTE_NV_TKINFO"
	.tkinfo
        /*0018*/ 	.word	0x00000002
        /*0030*/ 	.string	""
        /*0030*/ 	.string	"ptxas"
        /*0030*/ 	.string	"Cuda compilation tools, release 13.0, V13.0.88"
        /*0030*/ 	.string	"Build cuda_13.0.r13.0/compiler.36424714_0"
        /*0030*/ 	.string	"-arch sm_100 -m 64 "



//--------------------- .note.nv.cuinfo           --------------------------
	.section	.note.nv.cuinfo,"",@"SHT_NOTE"
	.sectionflags	@"SHF_NOTE_NV_CUINFO"
        /*0018*/ 	.short	0x0002
        /*001a*/ 	.short	0x0064
        /*001c*/ 	.short	0x0082
	.zero		2


//--------------------- .nv.info                  --------------------------
	.section	.nv.info,"",@"SHT_CUDA_INFO"
	.align	4


	//----- nvinfo : EIATTR_REGCOUNT
	.align		4
        /*0000*/ 	.byte	0x04, 0x2f
        /*0002*/ 	.short	(.L_1 - .L_0)
	.align		4
.L_0:
        /*0004*/ 	.word	index@(_Z16matrixMultKernelPdS_S_i)
        /*0008*/ 	.word	0x0000001e


	//----- nvinfo : EIATTR_FRAME_SIZE
	.align		4
.L_1:
        /*000c*/ 	.byte	0x04, 0x11
        /*000e*/ 	.short	(.L_3 - .L_2)
	.align		4
.L_2:
        /*0010*/ 	.word	index@(_Z16matrixMultKernelPdS_S_i)
        /*0014*/ 	.word	0x00000000


	//----- nvinfo : EIATTR_MIN_STACK_SIZE
	.align		4
.L_3:
        /*0018*/ 	.byte	0x04, 0x12
        /*001a*/ 	.short	(.L_5 - .L_4)
	.align		4
.L_4:
        /*001c*/ 	.word	index@(_Z16matrixMultKernelPdS_S_i)
        /*0020*/ 	.word	0x00000000
.L_5:


//--------------------- .nv.compat                --------------------------
	.section	.nv.compat,"",@"SHT_CUDA_COMPAT_INFO"
	.align	4
        /*0000*/ 	.byte	0x02, 0x09, 0x00, 0x00, 0x02, 0x02, 0x01, 0x00, 0x02, 0x05, 0x05, 0x00, 0x03, 0x07, 0x01, 0x01
        /*0010*/ 	.byte	0x02, 0x03, 0x00, 0x00, 0x02, 0x06, 0x01, 0x00, 0x04, 0x0b, 0x08, 0x00, 0x01, 0x00, 0x00, 0x00
        /*0020*/ 	.byte	0x00, 0x00, 0x00, 0x00


//--------------------- .nv.info._Z16matrixMultKernelPdS_S_i --------------------------
	.section	.nv.info._Z16matrixMultKernelPdS_S_i,"",@"SHT_CUDA_INFO"
	.sectionflags	@""
	.align	4


	//----- nvinfo : EIATTR_CUDA_API_VERSION
	.align		4
        /*0000*/ 	.byte	0x04, 0x37
        /*0002*/ 	.short	(.L_7 - .L_6)
.L_6:
        /*0004*/ 	.word	0x00000082


	//----- nvinfo : EIATTR_KPARAM_INFO
	.align		4
.L_7:
        /*0008*/ 	.byte	0x04, 0x17
        /*000a*/ 	.short	(.L_9 - .L_8)
.L_8:
        /*000c*/ 	.word	0x00000000
        /*0010*/ 	.short	0x0003
        /*0012*/ 	.short	0x0018
        /*0014*/ 	.byte	0x00, 0xf0, 0x11, 0x00


	//----- nvinfo : EIATTR_KPARAM_INFO
	.align		4
.L_9:
        /*0018*/ 	.byte	0x04, 0x17
        /*001a*/ 	.short	(.L_11 - .L_10)
.L_10:
        /*001c*/ 	.word	0x00000000
        /*0020*/ 	.short	0x0002
        /*0022*/ 	.short	0x0010
        /*0024*/ 	.byte	0x00, 0xf5, 0x21, 0x00


	//----- nvinfo : EIATTR_KPARAM_INFO
	.align		4
.L_11:
        /*0028*/ 	.byte	0x04, 0x17
        /*002a*/ 	.short	(.L_13 - .L_12)
.L_12:
        /*002c*/ 	.word	0x00000000
        /*0030*/ 	.short	0x0001
        /*0032*/ 	.short	0x0008
        /*0034*/ 	.byte	0x00, 0xf5, 0x21, 0x00


	//----- nvinfo : EIATTR_KPARAM_INFO
	.align		4
.L_13:
        /*0038*/ 	.byte	0x04, 0x17
        /*003a*/ 	.short	(.L_15 - .L_14)
.L_14:
        /*003c*/ 	.word	0x00000000
        /*0040*/ 	.short	0x0000
        /*0042*/ 	.short	0x0000
        /*0044*/ 	.byte	0x00, 0xf5, 0x21, 0x00


	//----- nvinfo : EIATTR_SPARSE_MMA_MASK
	.align		4
.L_15:
        /*0048*/ 	.byte	0x03, 0x50
        /*004a*/ 	.short	0x0000


	//----- nvinfo : EIATTR_MAXREG_COUNT
	.align		4
        /*004c*/ 	.byte	0x03, 0x1b
        /*004e*/ 	.short	0x00ff


	//----- nvinfo : EIATTR_MERCURY_ISA_VERSION
	.align		4
        /*0050*/ 	.byte	0x03, 0x5f
        /*0052*/ 	.short	0x0101


	//----- nvinfo : EIATTR_VRC_CTA_INIT_COUNT
	.align		4
        /*0054*/ 	.byte	0x02, 0x4a
	.zero		1
	.zero		1


	//----- nvinfo : EIATTR_EXIT_INSTR_OFFSETS
	.align		4
        /*0058*/ 	.byte	0x04, 0x1c
        /*005a*/ 	.short	(.L_17 - .L_16)


	//   ....[0]....
.L_16:
        /*005c*/ 	.word	0x000000c0


	//   ....[1]....
        /*0060*/ 	.word	0x00000ad0


	//----- nvinfo : EIATTR_CBANK_PARAM_SIZE
	.align		4
.L_17:
        /*0064*/ 	.byte	0x03, 0x19
        /*0066*/ 	.short	0x001c


	//----- nvinfo : EIATTR_PARAM_CBANK
	.align		4
        /*0068*/ 	.byte	0x04, 0x0a
        /*006a*/ 	.short	(.L_19 - .L_18)
	.align		4
.L_18:
        /*006c*/ 	.word	index@(.nv.constant0._Z16matrixMultKernelPdS_S_i)
        /*0070*/ 	.short	0x0380
        /*0072*/ 	.short	0x001c


	//----- nvinfo : EIATTR_SW_WAR
	.align		4
.L_19:
        /*0074*/ 	.byte	0x04, 0x36
        /*0076*/ 	.short	(.L_21 - .L_20)
.L_20:
        /*0078*/ 	.word	0x00000008
.L_21:


//--------------------- .nv.callgraph             --------------------------
	.section	.nv.callgraph,"",@"SHT_CUDA_CALLGRAPH"
	.align	4
	.sectionentsize	8
	.align		4
        /*0000*/ 	.word	0x00000000
	.align		4
        /*0004*/ 	.word	0xffffffff
	.align		4
        /*0008*/ 	.word	0x00000000
	.align		4
        /*000c*/ 	.word	0xfffffffe
	.align		4
        /*0010*/ 	.word	0x00000000
	.align		4
        /*0014*/ 	.word	0xfffffffd
	.align		4
        /*0018*/ 	.word	0x00000000
	.align		4
        /*001c*/ 	.word	0xfffffffc


//--------------------- .text._Z16matrixMultKernelPdS_S_i --------------------------
	.section	.text._Z16matrixMultKernelPdS_S_i,"ax",@progbits
	.align	128
        .global         _Z16matrixMultKernelPdS_S_i
        .type           _Z16matrixMultKernelPdS_S_i,@function
        .size           _Z16matrixMultKernelPdS_S_i,(.L_x_5 - _Z16matrixMultKernelPdS_S_i)
        .other          _Z16matrixMultKernelPdS_S_i,@"STO_CUDA_ENTRY STV_DEFAULT"
_Z16matrixMultKernelPdS_S_i:
.text._Z16matrixMultKernelPdS_S_i:
[----:B------:R-:W-:Y:S01]  /*0000*/  LDC R1, c[0x0][0x37c] ;  /* 0x0000df00ff017b82 */ /* 0x000fe20000000800 */
[----:B------:R-:W0:Y:S07]  /*0010*/  S2R R0, SR_TID.Y ;  /* 0x0000000000007919 */ /* 0x000e2e0000002200 */
[----:B------:R-:W0:Y:S01]  /*0020*/  S2UR UR4, SR_CTAID.Y ;  /* 0x00000000000479c3 */ /* 0x000e220000002600 */
[----:B------:R-:W1:Y:S01]  /*0030*/  LDCU UR18, c[0x0][0x398] ;  /* 0x00007300ff1277ac */ /* 0x000e620008000800 */
[----:B------:R-:W2:Y:S06]  /*0040*/  S2R R3, SR_TID.X ;  /* 0x0000000000037919 */ /* 0x000eac0000002100 */
[----:B------:R-:W0:Y:S08]  /*0050*/  LDC R21, c[0x0][0x364] ;  /* 0x0000d900ff157b82 */ /* 0x000e300000000800 */
[----:B------:R-:W2:Y:S08]  /*0060*/  S2UR UR5, SR_CTAID.X ;  /* 0x00000000000579c3 */ /* 0x000eb00000002500 */
[----:B------:R-:W2:Y:S01]  /*0070*/  LDC R2, c[0x0][0x360] ;  /* 0x0000d800ff027b82 */ /* 0x000ea20000000800 */
[----:B0-----:R-:W-:-:S02]  /*0080*/  IMAD R21, R21, UR4, R0 ;  /* 0x0000000415157c24 */ /* 0x001fc4000f8e0200 */
[----:B--2---:R-:W-:-:S05]  /*0090*/  IMAD R0, R2, UR5, R3 ;  /* 0x0000000502007c24 */ /* 0x004fca000f8e0203 */
[----:B------:R-:W-:-:S04]  /*00a0*/  VIMNMX R2, PT, PT, R21, R0, !PT ;  /* 0x0000000015027248 */ /* 0x000fc80007fe0100 */
[----:B-1----:R-:W-:-:S13]  /*00b0*/  ISETP.GE.AND P0, PT, R2, UR18, PT ;  /* 0x0000001202007c0c */ /* 0x002fda000bf06270 */
[----:B------:R-:W-:Y:S05]  /*00c0*/  @P0 EXIT ;  /* 0x000000000000094d */ /* 0x000fea0003800000 */
[----:B------:R-:W-:Y:S02]  /*00d0*/  UISETP.GE.U32.AND UP0, UPT, UR18, 0x8, UPT ;  /* 0x000000081200788c */ /* 0x000fe4000bf06070 */
[----:B------:R-:W-:Y:S01]  /*00e0*/  IMAD R21, R21, UR18, RZ ;  /* 0x0000001215157c24 */ /* 0x000fe2000f8e02ff */
[----:B------:R-:W-:Y:S01]  /*00f0*/  CS2R R12, SRZ ;  /* 0x00000000000c7805 */ /* 0x000fe2000001ff00 */
[----:B------:R-:W0:Y:S01]  /*0100*/  LDCU.64 UR16, c[0x0][0x358] ;  /* 0x00006b00ff1077ac */ /* 0x000e220008000a00 */
[----:B------:R-:W-:-:S04]  /*0110*/  UMOV UR4, URZ ;  /* 0x000000ff00047c82 */ /* 0x000fc80008000000 */
[----:B------:R-:W-:Y:S05]  /*0120*/  BRA.U !UP0, `(.L_x_0) ;  /* 0x0000000508147547 */ /* 0x000fea000b800000 */
[----:B------:R-:W1:Y:S01]  /*0130*/  LDCU.128 UR20, c[0x0][0x380] ;  /* 0x00007000ff1477ac */ /* 0x000e620008000c00 */
[----:B------:R-:W-:Y:S01]  /*0140*/  IMAD.MOV.U32 R20, RZ, RZ, R0 ;  /* 0x000000ffff147224 */ /* 0x000fe200078e0000 */
[----:B------:R-:W-:Y:S01]  /*0150*/  CS2R R12, SRZ ;  /* 0x00000000000c7805 */ /* 0x000fe2000001ff00 */
[----:B------:R-:W-:-:S04]  /*0160*/  ULOP3.LUT UR4, UR18, 0x7ffffff8, URZ, 0xc0, !UPT ;  /* 0x7ffffff812047892 */ /* 0x000fc8000f8ec0ff */
[----:B------:R-:W-:Y:S01]  /*0170*/  UIADD3 UR4, UPT, UPT, -UR4, URZ, URZ ;  /* 0x000000ff04047290 */ /* 0x000fe2000fffe1ff */
[----:B-1----:R-:W-:Y:S01]  /*0180*/  MOV R2, UR20 ;  /* 0x0000001400027c02 */ /* 0x002fe20008000f00 */
[----:B------:R-:W-:Y:S01]  /*0190*/  IMAD.U32 R3, RZ, RZ, UR21 ;  /* 0x00000015ff037e24 */ /* 0x000fe2000f8e00ff */
[----:B------:R-:W-:Y:S02]  /*01a0*/  UIMAD.WIDE UR6, UR18, 0x18, UR22 ;  /* 0x00000018120678a5 */ /* 0x000fe4000f8e0216 */
[----:B------:R-:W-:Y:S01]  /*01b0*/  UIMAD.WIDE UR8, UR18, 0x20, UR22 ;  /* 0x00000020120878a5 */ /* 0x000fe2000f8e0216 */
[----:B------:R-:W-:Y:S01]  /*01c0*/  IMAD.WIDE.U32 R2, R21, 0x8, R2 ;  /* 0x0000000815027825 */ /* 0x000fe200078e0002 */
[----:B------:R-:W-:Y:S02]  /*01d0*/  UIMAD.WIDE UR10, UR18, 0x28, UR22 ;  /* 0x00000028120a78a5 */ /* 0x000fe4000f8e0216 */
[----:B------:R-:W-:Y:S01]  /*01e0*/  UIMAD.WIDE UR12, UR18, 0x30, UR22 ;  /* 0x00000030120c78a5 */ /* 0x000fe2000f8e0216 */
[----:B------:R-:W-:Y:S01]  /*01f0*/  IADD3 R8, P0, PT, R2, 0x20, RZ ;  /* 0x0000002002087810 */ /* 0x000fe20007f1e0ff */
[----:B------:R-:W-:-:S03]  /*0200*/  UIMAD.WIDE UR14, UR18, 0x38, UR22 ;  /* 0x00000038120e78a5 */ /* 0x000fc6000f8e0216 */
[----:B------:R-:W-:-:S09]  /*0210*/  IADD3.X R9, PT, PT, RZ, R3, RZ, P0, !PT ;  /* 0x00000003ff097210 */ /* 0x000fd200007fe4ff */
.L_x_1:
[----:B------:R-:W-:Y:S01]  /*0220*/  HFMA2 R23, -RZ, RZ, 0, 4.76837158203125e-07 ;  /* 0x00000008ff177431 */ /* 0x000fe200000001ff */
[----:B------:R-:W-:Y:S01]  /*0230*/  UIMAD.WIDE UR24, UR18, 0x8, UR22 ;  /* 0x00000008121878a5 */ /* 0x000fe2000f8e0216 */
[----:B------:R-:W-:Y:S01]  /*0240*/  IMAD.MOV.U32 R2, RZ, RZ, R8 ;  /* 0x000000ffff027224 */ /* 0x000fe200078e0008 */
[----:B------:R-:W-:Y:S01]  /*0250*/  MOV R3, R9 ;  /* 0x0000000900037202 */ /* 0x000fe20000000f00 */
[----:B------:R-:W-:-:S03]  /*0260*/  UIMAD.WIDE UR20, UR18, 0x10, UR22 ;  /* 0x00000010121478a5 */ /* 0x000fc6000f8e0216 */
[----:B------:R-:W-:Y:S01]  /*0270*/  MOV R19, UR25 ;  /* 0x0000001900137c02 */ /* 0x000fe20008000f00 */
[----:B------:R-:W-:Y:S01]  /*0280*/  IMAD.U32 R18, RZ, RZ, UR24 ;  /* 0x00000018ff127e24 */ /* 0x000fe2000f8e00ff */
[----:B0-----:R-:W2:Y:S01]  /*0290*/  LDG.E.64 R24, desc[UR16][R2.64+-0x20] ;  /* 0xffffe01002187981 */ /* 0x001ea2000c1e1b00 */
[C---:B------:R-:W-:Y:S01]  /*02a0*/  IMAD.WIDE R22, R20.reuse, R23, UR22 ;  /* 0x0000001614167e25 */ /* 0x040fe2000f8e0217 */
[----:B------:R-:W-:Y:S02]  /*02b0*/  MOV R16, UR20 ;  /* 0x0000001400107c02 */ /* 0x000fe40008000f00 */
[----:B------:R-:W3:Y:S01]  /*02c0*/  LDG.E.64 R10, desc[UR16][R2.64+-0x18] ;  /* 0xffffe810020a7981 */ /* 0x000ee2000c1e1b00 */
[----:B------:R-:W-:-:S03]  /*02d0*/  IMAD.WIDE R18, R20, 0x8, R18 ;  /* 0x0000000814127825 */ /* 0x000fc600078e0212 */
[----:B------:R-:W2:Y:S01]  /*02e0*/  LDG.E.64 R22, desc[UR16][R22.64] ;  /* 0x0000001016167981 */ /* 0x000ea2000c1e1b00 */
[----:B------:R-:W-:-:S03]  /*02f0*/  IMAD.U32 R17, RZ, RZ, UR21 ;  /* 0x00000015ff117e24 */ /* 0x000fc6000f8e00ff */
[----:B------:R-:W3:Y:S01]  /*0300*/  LDG.E.64 R18, desc[UR16][R18.64] ;  /* 0x0000001012127981 */ /* 0x000ee2000c1e1b00 */
[----:B------:R-:W-:-:S04]  /*0310*/  IMAD.WIDE R16, R20, 0x8, R16 ;  /* 0x0000000814107825 */ /* 0x000fc800078e0210 */
[----:B------:R-:W-:Y:S01]  /*0320*/  HFMA2 R9, -RZ, RZ, 0, 4.76837158203125e-07 ;  /* 0x00000008ff097431 */ /* 0x000fe200000001ff */
[----:B------:R-:W4:Y:S04]  /*0330*/  LDG.E.64 R14, desc[UR16][R2.64+-0x10] ;  /* 0xfffff010020e7981 */ /* 0x000f28000c1e1b00 */
[----:B------:R-:W4:Y:S01]  /*0340*/  LDG.E.64 R16, desc[UR16][R16.64] ;  /* 0x0000001010107981 */ /* 0x000f22000c1e1b00 */
[----:B------:R-:W-:-:S03]  /*0350*/  IMAD.WIDE R8, R20, R9, UR6 ;  /* 0x0000000614087e25 */ /* 0x000fc6000f8e0209 */
[----:B------:R-:W5:Y:S04]  /*0360*/  LDG.E.64 R6, desc[UR16][R2.64+-0x8] ;  /* 0xfffff81002067981 */ /* 0x000f68000c1e1b00 */
[----:B------:R-:W5:Y:S01]  /*0370*/  LDG.E.64 R8, desc[UR16][R8.64] ;  /* 0x0000001008087981 */ /* 0x000f62000c1e1b00 */
[----:B------:R-:W-:-:S05]  /*0380*/  MOV R5, 0x8 ;  /* 0x0000000800057802 */ /* 0x000fca0000000f00 */
[----:B------:R-:W-:-:S06]  /*0390*/  IMAD.WIDE R4, R20, R5, UR8 ;  /* 0x0000000814047e25 */ /* 0x000fcc000f8e0205 */
[----:B------:R-:W5:Y:S01]  /*03a0*/  LDG.E.64 R4, desc[UR16][R4.64] ;  /* 0x0000001004047981 */ /* 0x000f62000c1e1b00 */
[----:B--2---:R-:W-:Y:S01]  /*03b0*/  DFMA R24, R24, R22, R12 ;  /* 0x000000161818722b */ /* 0x004fe2000000000c */
[----:B------:R-:W-:Y:S02]  /*03c0*/  IMAD.MOV.U32 R23, RZ, RZ, 0x8 ;  /* 0x00000008ff177424 */ /* 0x000fe400078e00ff */
[----:B------:R-:W2:Y:S02]  /*03d0*/  LDG.E.64 R12, desc[UR16][R2.64] ;  /* 0x00000010020c7981 */ /* 0x000ea4000c1e1b00 */
[----:B------:R-:W-:-:S03]  /*03e0*/  IMAD.WIDE R22, R20, R23, UR10 ;  /* 0x0000000a14167e25 */ /* 0x000fc6000f8e0217 */
[----:B---3--:R-:W-:Y:S01]  /*03f0*/  DFMA R18, R10, R18, R24 ;  /* 0x000000120a12722b */ /* 0x008fe20000000018 */
[----:B------:R-:W-:Y:S01]  /*0400*/  MOV R25, 0x8 ;  /* 0x0000000800197802 */ /* 0x000fe20000000f00 */
[----:B------:R-:W3:Y:S04]  /*0410*/  LDG.E.64 R10, desc[UR16][R2.64+0x8] ;  /* 0x00000810020a7981 */ /* 0x000ee8000c1e1b00 */
[----:B------:R-:W3:Y:S01]  /*0420*/  LDG.E.64 R22, desc[UR16][R22.64] ;  /* 0x0000001016167981 */ /* 0x000ee2000c1e1b00 */
[C---:B------:R-:W-:Y:S01]  /*0430*/  IMAD.WIDE R24, R20.reuse, R25, UR12 ;  /* 0x0000000c14187e25 */ /* 0x040fe2000f8e0219 */
[----:B----4-:R-:W-:Y:S01]  /*0440*/  DFMA R16, R14, R16, R18 ;  /* 0x000000100e10722b */ /* 0x010fe20000000012 */
[----:B------:R-:W-:Y:S01]  /*0450*/  MOV R19, 0x8 ;  /* 0x0000000800137802 */ /* 0x000fe20000000f00 */
[----:B------:R-:W4:Y:S04]  /*0460*/  LDG.E.64 R14, desc[UR16][R2.64+0x10] ;  /* 0x00001010020e7981 */ /* 0x000f28000c1e1b00 */
[----:B------:R-:W4:Y:S01]  /*0470*/  LDG.E.64 R24, desc[UR16][R24.64] ;  /* 0x0000001018187981 */ /* 0x000f22000c1e1b00 */
[----:B------:R-:W-:Y:S01]  /*0480*/  IMAD.WIDE R18, R20, R19, UR14 ;  /* 0x0000000e14127e25 */ /* 0x000fe2000f8e0213 */
[----:B-----5:R-:W-:-:S02]  /*0490*/  DFMA R8, R6, R8, R16 ;  /* 0x000000080608722b */ /* 0x020fc40000000010 */
[----:B------:R-:W5:Y:S04]  /*04a0*/  LDG.E.64 R6, desc[UR16][R2.64+0x18] ;  /* 0x0000181002067981 */ /* 0x000f68000c1e1b00 */
[----:B------:R-:W5:Y:S01]  /*04b0*/  LDG.E.64 R18, desc[UR16][R18.64] ;  /* 0x0000001012127981 */ /* 0x000f62000c1e1b00 */
[----:B------:R-:W-:-:S04]  /*04c0*/  UIADD3 UR4, UPT, UPT, UR4, 0x8, URZ ;  /* 0x0000000804047890 */ /* 0x000fc8000fffe0ff */
[----:B------:R-:W-:Y:S01]  /*04d0*/  UISETP.NE.AND UP0, UPT, UR4, URZ, UPT ;  /* 0x000000ff0400728c */ /* 0x000fe2000bf05270 */
[----:B--2---:R-:W-:-:S08]  /*04e0*/  DFMA R4, R12, R4, R8 ;  /* 0x000000040c04722b */ /* 0x004fd00000000008 */
[----:B---3--:R-:W-:-:S08]  /*04f0*/  DFMA R4, R10, R22, R4 ;  /* 0x000000160a04722b */ /* 0x008fd00000000004 */
[----:B----4-:R-:W-:Y:S01]  /*0500*/  DFMA R4, R14, R24, R4 ;  /* 0x000000180e04722b */ /* 0x010fe20000000004 */
[----:B------:R-:W-:-:S07]  /*0510*/  IADD3 R8, P0, PT, R2, 0x40, RZ ;  /* 0x0000004002087810 */ /* 0x000fce0007f1e0ff */
[----:B-----5:R-:W-:Y:S01]  /*0520*/  DFMA R12, R6, R18, R4 ;  /* 0x00000012060c722b */ /* 0x020fe20000000004 */
[----:B------:R-:W-:Y:S01]  /*0530*/  IMAD.U32 R5, RZ, RZ, UR18 ;  /* 0x00000012ff057e24 */ /* 0x000fe2000f8e00ff */
[----:B------:R-:W-:-:S04]  /*0540*/  IADD3.X R9, PT, PT, RZ, R3, RZ, P0, !PT ;  /* 0x00000003ff097210 */ /* 0x000fc800007fe4ff */
[----:B------:R-:W-:Y:S01]  /*0550*/  LEA R20, R5, R20, 0x3 ;  /* 0x0000001405147211 */ /* 0x000fe200078e18ff */
[----:B------:R-:W-:Y:S06]  /*0560*/  BRA.U UP0, `(.L_x_1) ;  /* 0xfffffffd002c7547 */ /* 0x000fec000b83ffff */
[----:B------:R-:W-:-:S12]  /*0570*/  ULOP3.LUT UR4, UR18, 0x7ffffff8, URZ, 0xc0, !UPT ;  /* 0x7ffffff812047892 */ /* 0x000fd8000f8ec0ff */
.L_x_0:
[----:B------:R-:W-:-:S04]  /*0580*/  ULOP3.LUT UR6, UR18, 0x7, URZ, 0xc0, !UPT ;  /* 0x0000000712067892 */ /* 0x000fc8000f8ec0ff */
[----:B------:R-:W-:-:S09]  /*0590*/  UISETP.NE.AND UP0, UPT, UR6, URZ, UPT ;  /* 0x000000ff0600728c */ /* 0x000fd2000bf05270 */
[----:B------:R-:W-:Y:S05]  /*05a0*/  BRA.U !UP0, `(.L_x_2) ;  /* 0x0000000508387547 */ /* 0x000fea000b800000 */
[----:B------:R-:W-:Y:S02]  /*05b0*/  UISETP.GE.U32.AND UP0, UPT, UR6, 0x4, UPT ;  /* 0x000000040600788c */ /* 0x000fe4000bf06070 */
[----:B------:R-:W-:-:S04]  /*05c0*/  ULOP3.LUT UR5, UR18, 0x3, URZ, 0xc0, !UPT ;  /* 0x0000000312057892 */ /* 0x000fc8000f8ec0ff */
[----:B------:R-:W-:-:S03]  /*05d0*/  UISETP.NE.AND UP1, UPT, UR5, URZ, UPT ;  /* 0x000000ff0500728c */ /* 0x000fc6000bf25270 */
[----:B------:R-:W-:Y:S08]  /*05e0*/  BRA.U !UP0, `(.L_x_3) ;  /* 0x00000001087c7547 */ /* 0x000ff0000b800000 */
[----:B------:R-:W1:Y:S01]  /*05f0*/  LDC.64 R10, c[0x0][0x380] ;  /* 0x0000e000ff0a7b82 */ /* 0x000e620000000a00 */
[----:B------:R-:W2:Y:S01]  /*0600*/  LDCU.64 UR6, c[0x0][0x380] ;  /* 0x00007000ff0677ac */ /* 0x000ea20008000a00 */
[----:B------:R-:W-:Y:S01]  /*0610*/  IMAD.U32 R5, RZ, RZ, UR4 ;  /* 0x00000004ff057e24 */ /* 0x000fe2000f8e00ff */
[C---:B------:R-:W-:Y:S01]  /*0620*/  IADD3 R3, PT, PT, R21.reuse, UR4, RZ ;  /* 0x0000000415037c10 */ /* 0x040fe2000fffe0ff */
[----:B------:R-:W-:Y:S01]  /*0630*/  IMAD.U32 R23, RZ, RZ, UR18 ;  /* 0x00000012ff177e24 */ /* 0x000fe2000f8e00ff */
[----:B------:R-:W-:Y:S01]  /*0640*/  IADD3 R2, P0, PT, R21, UR4, RZ ;  /* 0x0000000415027c10 */ /* 0x000fe2000ff1e0ff */
[----:B------:R-:W-:Y:S02]  /*0650*/  IMAD R5, R5, UR18, R0 ;  /* 0x0000001205057c24 */ /* 0x000fe4000f8e0200 */
[----:B------:R-:W3:Y:S01]  /*0660*/  LDC.64 R18, c[0x0][0x388] ;  /* 0x0000e200ff127b82 */ /* 0x000ee20000000a00 */
[----:B------:R-:W-:Y:S01]  /*0670*/  MOV R25, UR18 ;  /* 0x0000001200197c02 */ /* 0x000fe20008000f00 */
[----:B-1----:R-:W-:Y:S01]  /*0680*/  IMAD.WIDE.U32 R10, R3, 0x8, R10 ;  /* 0x00000008030a7825 */ /* 0x002fe200078e000a */
[----:B------:R-:W-:-:S02]  /*0690*/  IADD3.X R3, PT, PT, RZ, RZ, RZ, P0, !PT ;  /* 0x000000ffff037210 */ /* 0x000fc400007fe4ff */
[----:B--2---:R-:W-:-:S03]  /*06a0*/  LEA R16, P0, R2, UR6, 0x3 ;  /* 0x0000000602107c11 */ /* 0x004fc6000f8018ff */
[----:B0-----:R-:W2:Y:S01]  /*06b0*/  LDG.E.64 R10, desc[UR16][R10.64] ;  /* 0x000000100a0a7981 */ /* 0x001ea2000c1e1b00 */
[----:B---3--:R-:W-:Y:S01]  /*06c0*/  IMAD.WIDE R18, R5, 0x8, R18 ;  /* 0x0000000805127825 */ /* 0x008fe200078e0212 */
[----:B------:R-:W-:-:S04]  /*06d0*/  LEA.HI.X R17, R2, UR7, R3, 0x3, P0 ;  /* 0x0000000702117c11 */ /* 0x000fc800080f1c03 */
[----:B------:R-:W2:Y:S01]  /*06e0*/  LDG.E.64 R14, desc[UR16][R18.64] ;  /* 0x00000010120e7981 */ /* 0x000ea2000c1e1b00 */
[----:B------:R-:W-:-:S03]  /*06f0*/  IMAD.WIDE R22, R23, 0x8, R18 ;  /* 0x0000000817167825 */ /* 0x000fc600078e0212 */
[----:B------:R-:W3:Y:S04]  /*0700*/  LDG.E.64 R6, desc[UR16][R16.64+0x8] ;  /* 0x0000081010067981 */ /* 0x000ee8000c1e1b00 */
[----:B------:R-:W3:Y:S01]  /*0710*/  LDG.E.64 R8, desc[UR16][R22.64] ;  /* 0x0000001016087981 */ /* 0x000ee2000c1e1b00 */
[----:B------:R-:W-:Y:S01]  /*0720*/  IMAD.WIDE R24, R25, 0x8, R22 ;  /* 0x0000000819187825 */ /* 0x000fe200078e0216 */
[----:B------:R-:W-:Y:S02]  /*0730*/  MOV R27, UR18 ;  /* 0x00000012001b7c02 */ /* 0x000fe40008000f00 */
[----:B------:R-:W4:Y:S04]  /*0740*/  LDG.E.64 R2, desc[UR16][R16.64+0x10] ;  /* 0x0000101010027981 */ /* 0x000f28000c1e1b00 */
[----:B------:R-:W4:Y:S01]  /*0750*/  LDG.E.64 R4, desc[UR16][R24.64] ;  /* 0x0000001018047981 */ /* 0x000f22000c1e1b00 */
[----:B------:R-:W-:-:S03]  /*0760*/  IMAD.WIDE R26, R27, 0x8, R24 ;  /* 0x000000081b1a7825 */ /* 0x000fc600078e0218 */
[----:B------:R-:W5:Y:S04]  /*0770*/  LDG.E.64 R18, desc[UR16][R16.64+0x18] ;  /* 0x0000181010127981 */ /* 0x000f68000c1e1b00 */
[----:B------:R-:W5:Y:S01]  /*0780*/  LDG.E.64 R26, desc[UR16][R26.64] ;  /* 0x000000101a1a7981 */ /* 0x000f62000c1e1b00 */
[----:B------:R-:W-:Y:S01]  /*0790*/  UIADD3 UR4, UPT, UPT, UR4, 0x4, URZ ;  /* 0x0000000404047890 */ /* 0x000fe2000fffe0ff */
[----:B--2---:R-:W-:-:S08]  /*07a0*/  DFMA R10, R10, R14, R12 ;  /* 0x0000000e0a0a722b */ /* 0x004fd0000000000c */
[----:B---3--:R-:W-:-:S08]  /*07b0*/  DFMA R6, R6, R8, R10 ;  /* 0x000000080606722b */ /* 0x008fd0000000000a */
[----:B----4-:R-:W-:-:S08]  /*07c0*/  DFMA R2, R2, R4, R6 ;  /* 0x000000040202722b */ /* 0x010fd00000000006 */
[----:B-----5:R-:W-:-:S11]  /*07d0*/  DFMA R12, R18, R26, R2 ;  /* 0x0000001a120c722b */ /* 0x020fd60000000002 */
.L_x_3:
[----:B------:R-:W-:Y:S05]  /*07e0*/  BRA.U !UP1, `(.L_x_2) ;  /* 0x0000000109a87547 */ /* 0x000fea000b800000 */
[----:B------:R-:W-:Y:S01]  /*07f0*/  UISETP.NE.AND UP0, UPT, UR5, 0x1, UPT ;  /* 0x000000010500788c */ /* 0x000fe2000bf05270 */
[----:B------:R-:W-:Y:S01]  /*0800*/  IMAD.U32 R9, RZ, RZ, UR4 ;  /* 0x00000004ff097e24 */ /* 0x000fe2000f8e00ff */
[----:B------:R-:W-:Y:S02]  /*0810*/  ULOP3.LUT UR5, UR18, 0x1, URZ, 0xc0, !UPT ;  /* 0x0000000112057892 */ /* 0x000fe4000f8ec0ff */
[----:B------:R-:W-:Y:S02]  /*0820*/  MOV R11, UR18 ;  /* 0x00000012000b7c02 */ /* 0x000fe40008000f00 */
[----:B------:R-:W-:Y:S01]  /*0830*/  PLOP3.LUT P1, PT, PT, PT, UP0, 0x80, 0x8 ;  /* 0x000000000008781c */ /* 0x000fe20003f2f008 */
[----:B------:R-:W-:-:S04]  /*0840*/  UISETP.NE.U32.AND UP1, UPT, UR5, 0x1, UPT ;  /* 0x000000010500788c */ /* 0x000fc8000bf25070 */
[----:B------:R-:W1:Y:S02]  /*0850*/  @UP0 LDCU.128 UR8, c[0x0][0x380] ;  /* 0x00007000ff0807ac */ /* 0x000e640008000c00 */
[----:B------:R-:W-:Y:S01]  /*0860*/  PLOP3.LUT P0, PT, PT, PT, UP1, 0x80, 0x8 ;  /* 0x000000000008781c */ /* 0x000fe20003f0f018 */
[----:B------:R-:W2:Y:S05]  /*0870*/  @UP0 LDCU.64 UR6, c[0x0][0x380] ;  /* 0x00007000ff0607ac */ /* 0x000eaa0008000a00 */
[C---:B------:R-:W-:Y:S01]  /*0880*/  @P1 IADD3 R7, PT, PT, R21.reuse, UR4, RZ ;  /* 0x0000000415071c10 */ /* 0x040fe2000fffe0ff */
[----:B------:R-:W3:Y:S01]  /*0890*/  @!UP1 LDCU.128 UR12, c[0x0][0x380] ;  /* 0x00007000ff0c97ac */ /* 0x000ee20008000c00 */
[----:B------:R-:W-:Y:S01]  /*08a0*/  @P1 IADD3 R6, P2, PT, R21, UR4, RZ ;  /* 0x0000000415061c10 */ /* 0x000fe2000ff5e0ff */
[----:B------:R-:W-:Y:S01]  /*08b0*/  @P1 IMAD R9, R9, UR18, R0 ;  /* 0x0000001209091c24 */ /* 0x000fe2000f8e0200 */
[----:B------:R-:W-:Y:S01]  /*08c0*/  @UP0 UIADD3 UR4, UPT, UPT, UR4, 0x2, URZ ;  /* 0x0000000204040890 */ /* 0x000fe2000fffe0ff */
[----:B-1----:R-:W-:Y:S01]  /*08d0*/  MOV R2, UR8 ;  /* 0x0000000800027c02 */ /* 0x002fe20008000f00 */
[----:B------:R-:W-:Y:S01]  /*08e0*/  IMAD.U32 R3, RZ, RZ, UR9 ;  /* 0x00000009ff037e24 */ /* 0x000fe2000f8e00ff */
[----:B------:R-:W-:-:S02]  /*08f0*/  MOV R4, UR10 ;  /* 0x0000000a00047c02 */ /* 0x000fc40008000f00 */
[----:B------:R-:W-:Y:S01]  /*0900*/  MOV R5, UR11 ;  /* 0x0000000b00057c02 */ /* 0x000fe20008000f00 */
[----:B------:R-:W-:-:S04]  /*0910*/  @P1 IMAD.WIDE.U32 R2, R7, 0x8, R2 ;  /* 0x0000000807021825 */ /* 0x000fc800078e0002 */
[----:B------:R-:W-:Y:S01]  /*0920*/  @P1 IMAD.WIDE R4, R9, 0x8, R4 ;  /* 0x0000000809041825 */ /* 0x000fe200078e0204 */
[----:B------:R-:W-:Y:S01]  /*0930*/  MOV R19, UR4 ;  /* 0x0000000400137c02 */ /* 0x000fe20008000f00 */
[----:B0-----:R-:W4:Y:S02]  /*0940*/  @P1 LDG.E.64 R2, desc[UR16][R2.64] ;  /* 0x0000001002021981 */ /* 0x001f24000c1e1b00 */
[----:B------:R-:W-:Y:S01]  /*0950*/  @P1 IMAD.X R7, RZ, RZ, RZ, P2 ;  /* 0x000000ffff071224 */ /* 0x000fe200010e06ff */
[----:B--2---:R-:W-:-:S04]  /*0960*/  @P1 LEA R8, P2, R6, UR6, 0x3 ;  /* 0x0000000606081c11 */ /* 0x004fc8000f8418ff */
[----:B------:R-:W-:Y:S01]  /*0970*/  @P1 LEA.HI.X R9, R6, UR7, R7, 0x3, P2 ;  /* 0x0000000706091c11 */ /* 0x000fe200090f1c07 */
[----:B------:R-:W-:Y:S02]  /*0980*/  @P1 IMAD.WIDE R6, R11, 0x8, R4 ;  /* 0x000000080b061825 */ /* 0x000fe400078e0204 */
[----:B------:R-:W4:Y:S01]  /*0990*/  @P1 LDG.E.64 R4, desc[UR16][R4.64] ;  /* 0x0000001004041981 */ /* 0x000f22000c1e1b00 */
[----:B---3--:R-:W-:Y:S01]  /*09a0*/  MOV R14, UR12 ;  /* 0x0000000c000e7c02 */ /* 0x008fe20008000f00 */
[----:B------:R-:W-:Y:S01]  /*09b0*/  IMAD.U32 R15, RZ, RZ, UR13 ;  /* 0x0000000dff0f7e24 */ /* 0x000fe2000f8e00ff */
[----:B------:R-:W-:Y:S01]  /*09c0*/  MOV R10, UR14 ;  /* 0x0000000e000a7c02 */ /* 0x000fe20008000f00 */
[----:B------:R-:W-:Y:S01]  /*09d0*/  IMAD.U32 R11, RZ, RZ, UR15 ;  /* 0x0000000fff0b7e24 */ /* 0x000fe2000f8e00ff */
[----:B------:R-:W-:Y:S01]  /*09e0*/  @!P0 IADD3 R17, PT, PT, R21, UR4, RZ ;  /* 0x0000000415118c10 */ /* 0x000fe2000fffe0ff */
[----:B------:R-:W-:Y:S01]  /*09f0*/  @!P0 IMAD R19, R19, UR18, R0 ;  /* 0x0000001213138c24 */ /* 0x000fe2000f8e0200 */
[----:B------:R-:W2:Y:S04]  /*0a00*/  @P1 LDG.E.64 R6, desc[UR16][R6.64] ;  /* 0x0000001006061981 */ /* 0x000ea8000c1e1b00 */
[----:B------:R-:W2:Y:S01]  /*0a10*/  @P1 LDG.E.64 R8, desc[UR16][R8.64+0x8] ;  /* 0x0000081008081981 */ /* 0x000ea2000c1e1b00 */
[----:B------:R-:W-:-:S04]  /*0a20*/  @!P0 IMAD.WIDE.U32 R14, R17, 0x8, R14 ;  /* 0x00000008110e8825 */ /* 0x000fc800078e000e */
[----:B------:R-:W-:Y:S02]  /*0a30*/  @!P0 IMAD.WIDE R10, R19, 0x8, R10 ;  /* 0x00000008130a8825 */ /* 0x000fe400078e020a */
[----:B------:R-:W3:Y:S04]  /*0a40*/  @!P0 LDG.E.64 R14, desc[UR16][R14.64] ;  /* 0x000000100e0e8981 */ /* 0x000ee8000c1e1b00 */
[----:B------:R-:W3:Y:S01]  /*0a50*/  @!P0 LDG.E.64 R10, desc[UR16][R10.64] ;  /* 0x000000100a0a8981 */ /* 0x000ee2000c1e1b00 */
[----:B----4-:R-:W-:-:S08]  /*0a60*/  @P1 DFMA R2, R2, R4, R12 ;  /* 0x000000040202122b */ /* 0x010fd0000000000c */
[----:B--2---:R-:W-:-:S08]  /*0a70*/  @P1 DFMA R12, R8, R6, R2 ;  /* 0x00000006080c122b */ /* 0x004fd00000000002 */
[----:B---3--:R-:W-:-:S11]  /*0a80*/  @!P0 DFMA R12, R14, R10, R12 ;  /* 0x0000000a0e0c822b */ /* 0x008fd6000000000c */
.L_x_2:
[----:B------:R-:W1:Y:S01]  /*0a90*/  LDC.64 R2, c[0x0][0x390] ;  /* 0x0000e400ff027b82 */ /* 0x000e620000000a00 */
[----:B------:R-:W-:-:S05]  /*0aa0*/  IADD3 R21, PT, PT, R0, R21, RZ ;  /* 0x0000001500157210 */ /* 0x000fca0007ffe0ff */
[----:B-1----:R-:W-:-:S05]  /*0ab0*/  IMAD.WIDE R2, R21, 0x8, R2 ;  /* 0x0000000815027825 */ /* 0x002fca00078e0202 */
[----:B0-----:R-:W-:Y:S01]  /*0ac0*/  STG.E.64 desc[UR16][R2.64], R12 ;  /* 0x0000000c02007986 */ /* 0x001fe2000c101b10 */
[----:B------:R-:W-:Y:S05]  /*0ad0*/  EXIT ;  /* 0x000000000000794d */ /* 0x000fea0003800000 */
.L_x_4:
[----:B------:R-:W-:-:S00]  /*0ae0*/  BRA `(.L_x_4) ;  /* 0xfffffffc00fc7947 */ /* 0x000fc0000383ffff */
[----:B------:R-:W-:-:S00]  /*0af0*/  NOP ;  /* 0x0000000000007918 */ /* 0x000fc00000000000 */
        /* <DEDUP_REMOVED lines=8> */
.L_x_5:


//--------------------- .nv.shared.reserved.0     --------------------------
	.section	.nv.shared.reserved.0,"aw",@nobits
	.weak		__nv_reservedSMEM_offset_0_alias
	.size		__nv_reservedSMEM_offset_0_alias, 0, 64
	.other		__nv_reservedSMEM_offset_0_alias,@"STO_CUDA_RESERVED_SHARED STV_DEFAULT"
__nv_reservedSMEM_offset_0_alias:
	.zero		0
	.zero		64


//--------------------- .nv.constant0._Z16matrixMultKernelPdS_S_i --------------------------
	.section	.nv.constant0._Z16matrixMultKernelPdS_S_i,"a",@progbits
	.sectionflags	@""
	.align	4
.nv.constant0._Z16matrixMultKernelPdS_S_i:
	.zero		924


//--------------------- SYMBOLS --------------------------

	.type		.nv.reservedSmem.offset0,@object
	.size		.nv.reservedSmem.offset0,0x4
